	.headerflags	@"EF_CUDA_TEXMODE_UNIFIED EF_CUDA_64BIT_ADDRESS EF_CUDA_ACCELERATORS EF_CUDA_SM90 EF_CUDA_VIRTUAL_SM(EF_CUDA_SM90)"
	.elftype	@"ET_EXEC"


//--------------------- .nv.info                  --------------------------
	.section	.nv.info,"",@"SHT_CUDA_INFO"
	.align	4


	//----- nvinfo : EIATTR_REGCOUNT
	.align		4
        /*0000*/ 	.byte	0x04, 0x2f
        /*0002*/ 	.short	(.L_3 - .L_2)
	.align		4
.L_2:
        /*0004*/ 	.word	index@(triton_poi_fused__native_batch_norm_legit_no_training_convolution_relu_17)
        /*0008*/ 	.word	0x0000001a


	//----- nvinfo : EIATTR_MIN_STACK_SIZE
	.align		4
.L_3:
        /*000c*/ 	.byte	0x04, 0x12
        /*000e*/ 	.short	(.L_5 - .L_4)
	.align		4
.L_4:
        /*0010*/ 	.word	index@(triton_poi_fused__native_batch_norm_legit_no_training_convolution_relu_17)
        /*0014*/ 	.word	0x00000000


	//----- nvinfo : EIATTR_FRAME_SIZE
	.align		4
.L_5:
        /*0018*/ 	.byte	0x04, 0x11
        /*001a*/ 	.short	(.L_7 - .L_6)
	.align		4
.L_6:
        /*001c*/ 	.word	index@(triton_poi_fused__native_batch_norm_legit_no_training_convolution_relu_17)
        /*0020*/ 	.word	0x00000000


	//----- nvinfo : EIATTR_MIN_STACK_SIZE
	.align		4
.L_7:
        /*0024*/ 	.byte	0x04, 0x12
        /*0026*/ 	.short	(.L_9 - .L_8)
	.align		4
.L_8:
        /*0028*/ 	.word	index@(triton_poi_fused__native_batch_norm_legit_no_training_convolution_relu_17)
        /*002c*/ 	.word	0x00000000
.L_9:


//--------------------- .nv.info.triton_poi_fused__native_batch_norm_legit_no_training_convolution_relu_17 --------------------------
	.section	.nv.info.triton_poi_fused__native_batch_norm_legit_no_training_convolution_relu_17,"",@"SHT_CUDA_INFO"
	.sectionflags	@""
	.align	4


	//----- nvinfo : EIATTR_CUDA_API_VERSION
	.align		4
        /*0000*/ 	.byte	0x04, 0x37
        /*0002*/ 	.short	(.L_11 - .L_10)
.L_10:
        /*0004*/ 	.word	0x0000007c


	//----- nvinfo : EIATTR_KPARAM_INFO
	.align		4
.L_11:
        /*0008*/ 	.byte	0x04, 0x17
        /*000a*/ 	.short	(.L_13 - .L_12)
.L_12:
        /*000c*/ 	.word	0x00000000
        /*0010*/ 	.short	0x0007
        /*0012*/ 	.short	0x0038
        /*0014*/ 	.byte	0x00, 0xf0, 0x11, 0x00


	//----- nvinfo : EIATTR_KPARAM_INFO
	.align		4
.L_13:
        /*0018*/ 	.byte	0x04, 0x17
        /*001a*/ 	.short	(.L_15 - .L_14)
.L_14:
        /*001c*/ 	.word	0x00000000
        /*0020*/ 	.short	0x0006
        /*0022*/ 	.short	0x0030
        /*0024*/ 	.byte	0x00, 0xf4, 0x21, 0x00


	//----- nvinfo : EIATTR_KPARAM_INFO
	.align		4
.L_15:
        /*0028*/ 	.byte	0x04, 0x17
        /*002a*/ 	.short	(.L_17 - .L_16)
.L_16:
        /*002c*/ 	.word	0x00000000
        /*0030*/ 	.short	0x0005
        /*0032*/ 	.short	0x0028
        /*0034*/ 	.byte	0x00, 0xf4, 0x21, 0x00


	//----- nvinfo : EIATTR_KPARAM_INFO
	.align		4
.L_17:
        /*0038*/ 	.byte	0x04, 0x17
        /*003a*/ 	.short	(.L_19 - .L_18)
.L_18:
        /*003c*/ 	.word	0x00000000
        /*0040*/ 	.short	0x0004
        /*0042*/ 	.short	0x0020
        /*0044*/ 	.byte	0x00, 0xf4, 0x21, 0x00


	//----- nvinfo : EIATTR_KPARAM_INFO
	.align		4
.L_19:
        /*0048*/ 	.byte	0x04, 0x17
        /*004a*/ 	.short	(.L_21 - .L_20)
.L_20:
        /*004c*/ 	.word	0x00000000
        /*0050*/ 	.short	0x0003
        /*0052*/ 	.short	0x0018
        /*0054*/ 	.byte	0x00, 0xf4, 0x21, 0x00


	//----- nvinfo : EIATTR_KPARAM_INFO
	.align		4
.L_21:
        /*0058*/ 	.byte	0x04, 0x17
        /*005a*/ 	.short	(.L_23 - .L_22)
.L_22:
        /*005c*/ 	.word	0x00000000
        /*0060*/ 	.short	0x0002
        /*0062*/ 	.short	0x0010
        /*0064*/ 	.byte	0x00, 0xf4, 0x21, 0x00


	//----- nvinfo : EIATTR_KPARAM_INFO
	.align		4
.L_23:
        /*0068*/ 	.byte	0x04, 0x17
        /*006a*/ 	.short	(.L_25 - .L_24)
.L_24:
        /*006c*/ 	.word	0x00000000
        /*0070*/ 	.short	0x0001
        /*0072*/ 	.short	0x0008
        /*0074*/ 	.byte	0x00, 0xf4, 0x21, 0x00


	//----- nvinfo : EIATTR_KPARAM_INFO
	.align		4
.L_25:
        /*0078*/ 	.byte	0x04, 0x17
        /*007a*/ 	.short	(.L_27 - .L_26)
.L_26:
        /*007c*/ 	.word	0x00000000
        /*0080*/ 	.short	0x0000
        /*0082*/ 	.short	0x0000
        /*0084*/ 	.byte	0x00, 0xf4, 0x21, 0x00


	//----- nvinfo : EIATTR_SPARSE_MMA_MASK
	.align		4
.L_27:
        /*0088*/ 	.byte	0x03, 0x50
        /*008a*/ 	.short	0x0000


	//----- nvinfo : EIATTR_MAXREG_COUNT
	.align		4
        /*008c*/ 	.byte	0x03, 0x1b
        /*008e*/ 	.short	0x00ff


	//----- nvinfo : EIATTR_EXIT_INSTR_OFFSETS
	.align		4
        /*0090*/ 	.byte	0x04, 0x1c
        /*0092*/ 	.short	(.L_29 - .L_28)


	//   ....[0]....
.L_28:
        /*0094*/ 	.word	0x00000480


	//----- nvinfo : EIATTR_REQNTID
	.align		4
.L_29:
        /*0098*/ 	.byte	0x04, 0x10
        /*009a*/ 	.short	(.L_31 - .L_30)
.L_30:
        /*009c*/ 	.word	0x00000080
        /*00a0*/ 	.word	0x00000001
        /*00a4*/ 	.word	0x00000001


	//----- nvinfo : EIATTR_CBANK_PARAM_SIZE
	.align		4
.L_31:
        /*00a8*/ 	.byte	0x03, 0x19
        /*00aa*/ 	.short	0x003c


	//----- nvinfo : EIATTR_PARAM_CBANK
	.align		4
        /*00ac*/ 	.byte	0x04, 0x0a
        /*00ae*/ 	.short	(.L_33 - .L_32)
	.align		4
.L_32:
        /*00b0*/ 	.word	index@(.nv.constant0.triton_poi_fused__native_batch_norm_legit_no_training_convolution_relu_17)
        /*00b4*/ 	.short	0x0210
        /*00b6*/ 	.short	0x003c


	//----- nvinfo : EIATTR_SW_WAR
	.align		4
.L_33:
        /*00b8*/ 	.byte	0x04, 0x36
        /*00ba*/ 	.short	(.L_35 - .L_34)
.L_34:
        /*00bc*/ 	.word	0x00000008
.L_35:


//--------------------- .nv.callgraph             --------------------------
	.section	.nv.callgraph,"",@"SHT_CUDA_CALLGRAPH"
	.align	4
	.sectionentsize	8
	.align		4
        /*0000*/ 	.word	0x00000000
	.align		4
        /*0004*/ 	.word	0xffffffff
	.align		4
        /*0008*/ 	.word	0x00000000
	.align		4
        /*000c*/ 	.word	0xfffffffe
	.align		4
        /*0010*/ 	.word	0x00000000
	.align		4
        /*0014*/ 	.word	0xfffffffd
	.align		4
        /*0018*/ 	.word	0x00000000
	.align		4
        /*001c*/ 	.word	0xfffffffc


//--------------------- .nv.constant4             --------------------------
	.section	.nv.constant4,"a",@progbits
	.align	8
	.align		8
.nv.constant4:
        /*0000*/ 	.dword	_$_str
	.align		8
        /*0008*/ 	.dword	_$_str_$_2


//--------------------- .text.triton_poi_fused__native_batch_norm_legit_no_training_convolution_relu_17 --------------------------
	.section	.text.triton_poi_fused__native_batch_norm_legit_no_training_convolution_relu_17,"ax",@progbits
	.align	128
        .global         triton_poi_fused__native_batch_norm_legit_no_training_convolution_relu_17
        .type           triton_poi_fused__native_batch_norm_legit_no_training_convolution_relu_17,@function
        .size           triton_poi_fused__native_batch_norm_legit_no_training_convolution_relu_17,(.L_x_1 - triton_poi_fused__native_batch_norm_legit_no_training_convolution_relu_17)
        .other          triton_poi_fused__native_batch_norm_legit_no_training_convolution_relu_17,@"STO_CUDA_ENTRY STV_DEFAULT"
triton_poi_fused__native_batch_norm_legit_no_training_convolution_relu_17:
.text.triton_poi_fused__native_batch_norm_legit_no_training_convolution_relu_17:
[----:B------:R-:W-:Y:S01]  /*0000*/  LDC R1, c[0x0][0x28] ;  /* 0x00000a00ff017b82 */ /* 0x000fe20000000800 */
[----:B------:R-:W1:Y:S07]  /*0010*/  S2R R0, SR_TID.X ;  /* 0x0000000000007919 */ /* 0x000e6e0000002100 */
[----:B------:R-:W2:Y:S01]  /*0020*/  LDC.64 R20, c[0x0][0x228] ;  /* 0x00008a00ff147b82 */ /* 0x000ea20000000a00 */
[----:B------:R-:W-:Y:S01]  /*0030*/  ULDC.64 UR4, c[0x0][0x208] ;  /* 0x0000820000047ab9 */ /* 0x000fe20000000a00 */
[----:B------:R-:W3:Y:S06]  /*0040*/  S2R R5, SR_CTAID.X ;  /* 0x0000000000057919 */ /* 0x000eec0000002500 */
[----:B------:R-:W4:Y:S08]  /*0050*/  LDC.64 R16, c[0x0][0x218] ;  /* 0x00008600ff107b82 */ /* 0x000f300000000a00 */
[----:B------:R-:W5:Y:S08]  /*0060*/  LDC.64 R18, c[0x0][0x220] ;  /* 0x00008800ff127b82 */ /* 0x000f700000000a00 */
[----:B------:R-:W4:Y:S01]  /*0070*/  LDC.64 R12, c[0x0][0x230] ;  /* 0x00008c00ff0c7b82 */ /* 0x000f220000000a00 */
[----:B-1----:R-:W-:-:S07]  /*0080*/  SHF.L.U32 R0, R0, 0x2, RZ ;  /* 0x0000000200007819 */ /* 0x002fce00000006ff */
[----:B------:R-:W1:Y:S01]  /*0090*/  LDC.64 R8, c[0x0][0x238] ;  /* 0x00008e00ff087b82 */ /* 0x000e620000000a00 */
[----:B---3--:R-:W-:Y:S02]  /*00a0*/  SHF.R.S32.HI R3, RZ, 0x16, R5 ;  /* 0x00000016ff037819 */ /* 0x008fe40000011405 */
[----:B------:R-:W-:Y:S02]  /*00b0*/  LOP3.LUT R0, R0, 0x1fc, RZ, 0xc0, !PT ;  /* 0x000001fc00007812 */ /* 0x000fe400078ec0ff */
[----:B------:R-:W-:Y:S02]  /*00c0*/  SGXT R3, R3, 0x1 ;  /* 0x000000010303781a */ /* 0x000fe40000000200 */
[----:B------:R-:W-:-:S04]  /*00d0*/  LEA R0, R5, R0, 0x9 ;  /* 0x0000000005007211 */ /* 0x000fc800078e48ff */
[----:B------:R-:W-:-:S04]  /*00e0*/  LEA.HI R3, R3, R0, RZ, 0x6 ;  /* 0x0000000003037211 */ /* 0x000fc800078f30ff */
[--C-:B------:R-:W-:Y:S02]  /*00f0*/  SHF.R.S32.HI R15, RZ, 0x6, R3.reuse ;  /* 0x00000006ff0f7819 */ /* 0x100fe40000011403 */
[----:B------:R-:W-:-:S04]  /*0100*/  SHF.R.S32.HI R2, RZ, 0x1f, R3 ;  /* 0x0000001fff027819 */ /* 0x000fc80000011403 */
[----:B------:R-:W-:-:S04]  /*0110*/  LEA.HI R2, R2, R15, RZ, 0x8 ;  /* 0x0000000f02027211 */ /* 0x000fc800078f40ff */
[----:B------:R-:W-:-:S04]  /*0120*/  LOP3.LUT R2, R2, 0xffffff00, RZ, 0xc0, !PT ;  /* 0xffffff0002027812 */ /* 0x000fc800078ec0ff */
[----:B------:R-:W-:Y:S02]  /*0130*/  IADD3 R15, R15, -R2, RZ ;  /* 0x800000020f0f7210 */ /* 0x000fe40007ffe0ff */
[----:B------:R-:W3:Y:S03]  /*0140*/  LDC.64 R2, c[0x0][0x210] ;  /* 0x00008400ff027b82 */ /* 0x000ee60000000a00 */
[----:B--2---:R-:W-:-:S05]  /*0150*/  IMAD.WIDE R20, R15, 0x4, R20 ;  /* 0x000000040f147825 */ /* 0x004fca00078e0214 */
[----:B------:R2:W2:Y:S01]  /*0160*/  LDG.E.EL R10, desc[UR4][R20.64] ;  /* 0x00000004140a7981 */ /* 0x0004a2000c2e1900 */
[----:B----4-:R-:W-:-:S04]  /*0170*/  IMAD.WIDE R16, R15, 0x4, R16 ;  /* 0x000000040f107825 */ /* 0x010fc800078e0210 */
[----:B-----5:R-:W-:Y:S01]  /*0180*/  IMAD.WIDE R18, R15, 0x4, R18 ;  /* 0x000000040f127825 */ /* 0x020fe200078e0212 */
[----:B------:R4:W5:Y:S04]  /*0190*/  LDG.E.EL R11, desc[UR4][R16.64] ;  /* 0x00000004100b7981 */ /* 0x000968000c2e1900 */
[----:B------:R-:W5:Y:S01]  /*01a0*/  LDG.E.EL R14, desc[UR4][R18.64] ;  /* 0x00000004120e7981 */ /* 0x000f62000c2e1900 */
[----:B---3--:R-:W-:-:S05]  /*01b0*/  IMAD.WIDE R2, R0, 0x4, R2 ;  /* 0x0000000400027825 */ /* 0x008fca00078e0202 */
[----:B------:R-:W5:Y:S01]  /*01c0*/  LDG.E.128 R4, desc[UR4][R2.64] ;  /* 0x0000000402047981 */ /* 0x000f62000c1e1d00 */
[----:B0-2---:R-:W-:-:S04]  /*01d0*/  IMAD.WIDE R20, R15, 0x4, R12 ;  /* 0x000000040f147825 */ /* 0x005fc800078e020c */
[----:B-1----:R-:W-:Y:S01]  /*01e0*/  IMAD.WIDE R22, R15, 0x4, R8 ;  /* 0x000000040f167825 */ /* 0x002fe200078e0208 */
[----:B------:R-:W2:Y:S01]  /*01f0*/  LDG.E.EL R12, desc[UR4][R20.64] ;  /* 0x00000004140c7981 */ /* 0x000ea2000c2e1900 */
[----:B----4-:R-:W-:Y:S01]  /*0200*/  HFMA2.MMA R16, -RZ, RZ, 1.625, 0 ;  /* 0x3e800000ff107435 */ /* 0x010fe200000001ff */
[----:B------:R-:W0:Y:S02]  /*0210*/  LDC.64 R8, c[0x0][0x240] ;  /* 0x00009000ff087b82 */ /* 0x000e240000000a00 */
[----:B------:R-:W2:Y:S01]  /*0220*/  LDG.E.EL R13, desc[UR4][R22.64] ;  /* 0x00000004160d7981 */ /* 0x000ea2000c2e1900 */
[----:B------:R-:W-:-:S04]  /*0230*/  FADD R10, R10, 9.9999997473787516356e-06 ;  /* 0x3727c5ac0a0a7421 */ /* 0x000fc80000000000 */
[----:B------:R-:W1:Y:S02]  /*0240*/  MUFU.SQRT R15, R10 ;  /* 0x0000000a000f7308 */ /* 0x000e640000002000 */
[C---:B-1----:R-:W-:Y:S02]  /*0250*/  FSETP.GT.AND P0, PT, R15.reuse, 8.50705917302346158658e+37, PT ;  /* 0x7e8000000f00780b */ /* 0x042fe40003f04000 */
[----:B------:R-:W-:-:S11]  /*0260*/  FSETP.GEU.AND P1, PT, R15, 1.175494350822287508e-38, PT ;  /* 0x008000000f00780b */ /* 0x000fd60003f2e000 */
[----:B------:R-:W-:-:S04]  /*0270*/  @P0 FMUL R15, R15, 0.25 ;  /* 0x3e8000000f0f0820 */ /* 0x000fc80000400000 */
[----:B------:R-:W-:-:S06]  /*0280*/  @!P1 FMUL R15, R15, 16777216 ;  /* 0x4b8000000f0f9820 */ /* 0x000fcc0000400000 */
[----:B------:R-:W1:Y:S01]  /*0290*/  MUFU.RCP R15, R15 ;  /* 0x0000000f000f7308 */ /* 0x000e620000001000 */
[----:B------:R-:W-:Y:S01]  /*02a0*/  FSEL R16, R16, 1, P0 ;  /* 0x3f80000010107808 */ /* 0x000fe20000000000 */
[--C-:B-----5:R-:W-:Y:S01]  /*02b0*/  FADD R4, R4, R11.reuse ;  /* 0x0000000b04047221 */ /* 0x120fe20000000000 */
[--C-:B------:R-:W-:Y:S01]  /*02c0*/  FADD R5, R5, R11.reuse ;  /* 0x0000000b05057221 */ /* 0x100fe20000000000 */
[--C-:B------:R-:W-:Y:S02]  /*02d0*/  FADD R6, R6, R11.reuse ;  /* 0x0000000b06067221 */ /* 0x100fe40000000000 */
[----:B------:R-:W-:Y:S01]  /*02e0*/  @!P1 FMUL R16, R16, 16777216 ;  /* 0x4b80000010109820 */ /* 0x000fe20000400000 */
[----:B------:R-:W-:Y:S01]  /*02f0*/  FADD R7, R7, R11 ;  /* 0x0000000b07077221 */ /* 0x000fe20000000000 */
[C---:B------:R-:W-:Y:S01]  /*0300*/  FADD R11, -R14.reuse, R4 ;  /* 0x000000040e0b7221 */ /* 0x040fe20000000100 */
[C---:B------:R-:W-:Y:S02]  /*0310*/  FADD R17, -R14.reuse, R6 ;  /* 0x000000060e117221 */ /* 0x040fe40000000100 */
[C---:B------:R-:W-:Y:S01]  /*0320*/  FADD R19, -R14.reuse, R7 ;  /* 0x000000070e137221 */ /* 0x040fe20000000100 */
[----:B-1----:R-:W-:Y:S01]  /*0330*/  FMUL R16, R15, R16 ;  /* 0x000000100f107220 */ /* 0x002fe20000400000 */
[----:B------:R-:W-:-:S03]  /*0340*/  FADD R15, -R14, R5 ;  /* 0x000000050e0f7221 */ /* 0x000fc60000000100 */
[C---:B------:R-:W-:Y:S01]  /*0350*/  FMUL R11, R16.reuse, R11 ;  /* 0x0000000b100b7220 */ /* 0x040fe20000400000 */
[C---:B------:R-:W-:Y:S01]  /*0360*/  FMUL R14, R16.reuse, R15 ;  /* 0x0000000f100e7220 */ /* 0x040fe20000400000 */
[C---:B------:R-:W-:Y:S01]  /*0370*/  FMUL R10, R16.reuse, R17 ;  /* 0x00000011100a7220 */ /* 0x040fe20000400000 */
[----:B------:R-:W-:Y:S01]  /*0380*/  FMUL R16, R16, R19 ;  /* 0x0000001310107220 */ /* 0x000fe20000400000 */
[C-C-:B--2---:R-:W-:Y:S01]  /*0390*/  FFMA R11, R12.reuse, R11, R13.reuse ;  /* 0x0000000b0c0b7223 */ /* 0x144fe2000000000d */
[C-C-:B------:R-:W-:Y:S01]  /*03a0*/  FFMA R14, R12.reuse, R14, R13.reuse ;  /* 0x0000000e0c0e7223 */ /* 0x140fe2000000000d */
[C-C-:B------:R-:W-:Y:S01]  /*03b0*/  FFMA R10, R12.reuse, R10, R13.reuse ;  /* 0x0000000a0c0a7223 */ /* 0x140fe2000000000d */
[----:B------:R-:W-:Y:S02]  /*03c0*/  FFMA R16, R12, R16, R13 ;  /* 0x000000100c107223 */ /* 0x000fe4000000000d */
[----:B------:R-:W-:Y:S02]  /*03d0*/  FSETP.GEU.AND P3, PT, R11, RZ, PT ;  /* 0x000000ff0b00720b */ /* 0x000fe40003f6e000 */
[----:B------:R-:W-:-:S02]  /*03e0*/  FSETP.GEU.AND P2, PT, R14, RZ, PT ;  /* 0x000000ff0e00720b */ /* 0x000fc40003f4e000 */
[----:B------:R-:W-:Y:S02]  /*03f0*/  FSETP.GEU.AND P1, PT, R10, RZ, PT ;  /* 0x000000ff0a00720b */ /* 0x000fe40003f2e000 */
[----:B------:R-:W-:Y:S01]  /*0400*/  FSETP.GEU.AND P0, PT, R16, RZ, PT ;  /* 0x000000ff1000720b */ /* 0x000fe20003f0e000 */
[----:B0-----:R-:W-:Y:S01]  /*0410*/  IMAD.WIDE R12, R0, 0x4, R8 ;  /* 0x00000004000c7825 */ /* 0x001fe200078e0208 */
[----:B------:R-:W-:Y:S02]  /*0420*/  SEL R8, R11, RZ, P3 ;  /* 0x000000ff0b087207 */ /* 0x000fe40001800000 */
[----:B------:R-:W-:Y:S02]  /*0430*/  SEL R9, R14, RZ, P2 ;  /* 0x000000ff0e097207 */ /* 0x000fe40001000000 */
[----:B------:R-:W-:Y:S02]  /*0440*/  SEL R10, R10, RZ, P1 ;  /* 0x000000ff0a0a7207 */ /* 0x000fe40000800000 */
[----:B------:R-:W-:Y:S01]  /*0450*/  SEL R11, R16, RZ, P0 ;  /* 0x000000ff100b7207 */ /* 0x000fe20000000000 */
[----:B------:R-:W-:Y:S04]  /*0460*/  STG.E.128 desc[UR4][R2.64], R4 ;  /* 0x0000000402007986 */ /* 0x000fe8000c101d04 */
[----:B------:R-:W-:Y:S01]  /*0470*/  STG.E.128 desc[UR4][R12.64], R8 ;  /* 0x000000080c007986 */ /* 0x000fe2000c101d04 */
[----:B------:R-:W-:Y:S05]  /*0480*/  EXIT ;  /* 0x000000000000794d */ /* 0x000fea0003800000 */
.L_x_0:
[----:B------:R-:W-:-:S00]  /*0490*/  BRA `(.L_x_0) ;  /* 0xfffffffc00fc7947 */ /* 0x000fc0000383ffff */
[----:B------:R-:W-:-:S00]  /*04a0*/  NOP ;  /* 0x0000000000007918 */ /* 0x000fc00000000000 */
        /* <DEDUP_REMOVED lines=13> */
.L_x_1:


//--------------------- .nv.global.init           --------------------------
	.section	.nv.global.init,"aw",@progbits
.nv.global.init:
	.type		_$_str,@object
	.size		_$_str,(_$_str_$_2 - _$_str)
_$_str:
        /*0000*/ 	.byte	0x5f, 0x5f, 0x43, 0x55, 0x44, 0x41, 0x5f, 0x46, 0x54, 0x5a, 0x00
	.type		_$_str_$_2,@object
	.size		_$_str_$_2,(.L_1 - _$_str_$_2)
_$_str_$_2:
        /*000b*/ 	.byte	0x5f, 0x5f, 0x43, 0x55, 0x44, 0x41, 0x5f, 0x50, 0x52, 0x45, 0x43, 0x5f, 0x53, 0x51, 0x52, 0x54
        /*001b*/ 	.byte	0x00
.L_1:


//--------------------- .nv.constant0.triton_poi_fused__native_batch_norm_legit_no_training_convolution_relu_17 --------------------------
	.section	.nv.constant0.triton_poi_fused__native_batch_norm_legit_no_training_convolution_relu_17,"a",@progbits
	.sectionflags	@""
	.align	4
.nv.constant0.triton_poi_fused__native_batch_norm_legit_no_training_convolution_relu_17:
	.zero		588
